	.headerflags	@"EF_CUDA_TEXMODE_UNIFIED EF_CUDA_64BIT_ADDRESS EF_CUDA_ACCELERATORS EF_CUDA_SM90 EF_CUDA_VIRTUAL_SM(EF_CUDA_SM90)"
	.elftype	@"ET_EXEC"


//--------------------- .nv.info                  --------------------------
	.section	.nv.info,"",@"SHT_CUDA_INFO"
	.align	4


	//----- nvinfo : EIATTR_REGCOUNT
	.align		4
        /*0000*/ 	.byte	0x04, 0x2f
        /*0002*/ 	.short	(.L_2 - .L_1)
	.align		4
.L_1:
        /*0004*/ 	.word	index@(triton_poi_fused_native_layer_norm_0)
        /*0008*/ 	.word	0x00000012


	//----- nvinfo : EIATTR_MIN_STACK_SIZE
	.align		4
.L_2:
        /*000c*/ 	.byte	0x04, 0x12
        /*000e*/ 	.short	(.L_4 - .L_3)
	.align		4
.L_3:
        /*0010*/ 	.word	index@(triton_poi_fused_native_layer_norm_0)
        /*0014*/ 	.word	0x00000000


	//----- nvinfo : EIATTR_FRAME_SIZE
	.align		4
.L_4:
        /*0018*/ 	.byte	0x04, 0x11
        /*001a*/ 	.short	(.L_6 - .L_5)
	.align		4
.L_5:
        /*001c*/ 	.word	index@(triton_poi_fused_native_layer_norm_0)
        /*0020*/ 	.word	0x00000000


	//----- nvinfo : EIATTR_MIN_STACK_SIZE
	.align		4
.L_6:
        /*0024*/ 	.byte	0x04, 0x12
        /*0026*/ 	.short	(.L_8 - .L_7)
	.align		4
.L_7:
        /*0028*/ 	.word	index@(triton_poi_fused_native_layer_norm_0)
        /*002c*/ 	.word	0x00000000
.L_8:


//--------------------- .nv.info.triton_poi_fused_native_layer_norm_0 --------------------------
	.section	.nv.info.triton_poi_fused_native_layer_norm_0,"",@"SHT_CUDA_INFO"
	.sectionflags	@""
	.align	4


	//----- nvinfo : EIATTR_CUDA_API_VERSION
	.align		4
        /*0000*/ 	.byte	0x04, 0x37
        /*0002*/ 	.short	(.L_10 - .L_9)
.L_9:
        /*0004*/ 	.word	0x0000007c


	//----- nvinfo : EIATTR_KPARAM_INFO
	.align		4
.L_10:
        /*0008*/ 	.byte	0x04, 0x17
        /*000a*/ 	.short	(.L_12 - .L_11)
.L_11:
        /*000c*/ 	.word	0x00000000
        /*0010*/ 	.short	0x0003
        /*0012*/ 	.short	0x0018
        /*0014*/ 	.byte	0x00, 0xf0, 0x11, 0x00


	//----- nvinfo : EIATTR_KPARAM_INFO
	.align		4
.L_12:
        /*0018*/ 	.byte	0x04, 0x17
        /*001a*/ 	.short	(.L_14 - .L_13)
.L_13:
        /*001c*/ 	.word	0x00000000
        /*0020*/ 	.short	0x0002
        /*0022*/ 	.short	0x0010
        /*0024*/ 	.byte	0x00, 0xf4, 0x21, 0x00


	//----- nvinfo : EIATTR_KPARAM_INFO
	.align		4
.L_14:
        /*0028*/ 	.byte	0x04, 0x17
        /*002a*/ 	.short	(.L_16 - .L_15)
.L_15:
        /*002c*/ 	.word	0x00000000
        /*0030*/ 	.short	0x0001
        /*0032*/ 	.short	0x0008
        /*0034*/ 	.byte	0x00, 0xf4, 0x21, 0x00


	//----- nvinfo : EIATTR_KPARAM_INFO
	.align		4
.L_16:
        /*0038*/ 	.byte	0x04, 0x17
        /*003a*/ 	.short	(.L_18 - .L_17)
.L_17:
        /*003c*/ 	.word	0x00000000
        /*0040*/ 	.short	0x0000
        /*0042*/ 	.short	0x0000
        /*0044*/ 	.byte	0x00, 0xf4, 0x21, 0x00


	//----- nvinfo : EIATTR_SPARSE_MMA_MASK
	.align		4
.L_18:
        /*0048*/ 	.byte	0x03, 0x50
        /*004a*/ 	.short	0x0000


	//----- nvinfo : EIATTR_MAXREG_COUNT
	.align		4
        /*004c*/ 	.byte	0x03, 0x1b
        /*004e*/ 	.short	0x00ff


	//----- nvinfo : EIATTR_EXIT_INSTR_OFFSETS
	.align		4
        /*0050*/ 	.byte	0x04, 0x1c
        /*0052*/ 	.short	(.L_20 - .L_19)


	//   ....[0]....
.L_19:
        /*0054*/ 	.word	0x00000360


	//   ....[1]....
        /*0058*/ 	.word	0x000003c0


	//----- nvinfo : EIATTR_REQNTID
	.align		4
.L_20:
        /*005c*/ 	.byte	0x04, 0x10
        /*005e*/ 	.short	(.L_22 - .L_21)
.L_21:
        /*0060*/ 	.word	0x00000020
        /*0064*/ 	.word	0x00000001
        /*0068*/ 	.word	0x00000001


	//----- nvinfo : EIATTR_CBANK_PARAM_SIZE
	.align		4
.L_22:
        /*006c*/ 	.byte	0x03, 0x19
        /*006e*/ 	.short	0x001c


	//----- nvinfo : EIATTR_PARAM_CBANK
	.align		4
        /*0070*/ 	.byte	0x04, 0x0a
        /*0072*/ 	.short	(.L_24 - .L_23)
	.align		4
.L_23:
        /*0074*/ 	.word	index@(.nv.constant0.triton_poi_fused_native_layer_norm_0)
        /*0078*/ 	.short	0x0210
        /*007a*/ 	.short	0x001c


	//----- nvinfo : EIATTR_SW_WAR
	.align		4
.L_24:
        /*007c*/ 	.byte	0x04, 0x36
        /*007e*/ 	.short	(.L_26 - .L_25)
.L_25:
        /*0080*/ 	.word	0x00000008
.L_26:


//--------------------- .nv.callgraph             --------------------------
	.section	.nv.callgraph,"",@"SHT_CUDA_CALLGRAPH"
	.align	4
	.sectionentsize	8
	.align		4
        /*0000*/ 	.word	0x00000000
	.align		4
        /*0004*/ 	.word	0xffffffff
	.align		4
        /*0008*/ 	.word	0x00000000
	.align		4
        /*000c*/ 	.word	0xfffffffe
	.align		4
        /*0010*/ 	.word	0x00000000
	.align		4
        /*0014*/ 	.word	0xfffffffd
	.align		4
        /*0018*/ 	.word	0x00000000
	.align		4
        /*001c*/ 	.word	0xfffffffc


//--------------------- .nv.constant4             --------------------------
	.section	.nv.constant4,"a",@progbits
	.align	8
	.align		8
.nv.constant4:
        /*0000*/ 	.dword	_$_str


//--------------------- .text.triton_poi_fused_native_layer_norm_0 --------------------------
	.section	.text.triton_poi_fused_native_layer_norm_0,"ax",@progbits
	.align	128
        .global         triton_poi_fused_native_layer_norm_0
        .type           triton_poi_fused_native_layer_norm_0,@function
        .size           triton_poi_fused_native_layer_norm_0,(.L_x_1 - triton_poi_fused_native_layer_norm_0)
        .other          triton_poi_fused_native_layer_norm_0,@"STO_CUDA_ENTRY STV_DEFAULT"
triton_poi_fused_native_layer_norm_0:
.text.triton_poi_fused_native_layer_norm_0:
[----:B------:R-:W0:Y:S02]  /*0000*/  LDC R1, c[0x0][0x28] ;  /* 0x00000a00ff017b82 */ /* 0x000e240000000800 */
[----:B------:R-:W1:Y:S01]  /*0010*/  S2R R0, SR_TID.X ;  /* 0x0000000000007919 */ /* 0x000e620000002100 */
[----:B------:R-:W2:Y:S01]  /*0020*/  LDC.64 R4, c[0x0][0x210] ;  /* 0x00008400ff047b82 */ /* 0x000ea20000000a00 */
[----:B------:R-:W-:Y:S01]  /*0030*/  CS2R R10, SRZ ;  /* 0x00000000000a7805 */ /* 0x000fe2000001ff00 */
[----:B------:R-:W-:Y:S01]  /*0040*/  ULDC.64 UR4, c[0x0][0x208] ;  /* 0x0000820000047ab9 */ /* 0x000fe20000000a00 */
[----:B------:R-:W3:Y:S01]  /*0050*/  S2R R9, SR_CTAID.X ;  /* 0x0000000000097919 */ /* 0x000ee20000002500 */
[----:B------:R-:W-:Y:S02]  /*0060*/  CS2R R12, SRZ ;  /* 0x00000000000c7805 */ /* 0x000fe4000001ff00 */
[----:B------:R-:W-:Y:S02]  /*0070*/  CS2R R14, SRZ ;  /* 0x00000000000e7805 */ /* 0x000fe4000001ff00 */
[----:B------:R-:W-:Y:S01]  /*0080*/  MOV R8, RZ ;  /* 0x000000ff00087202 */ /* 0x000fe20000000f00 */
[----:B------:R-:W4:Y:S01]  /*0090*/  LDC.64 R6, c[0x0][0x218] ;  /* 0x00008600ff067b82 */ /* 0x000f220000000a00 */
[----:B-1----:R-:W-:-:S04]  /*00a0*/  SHF.L.U32 R0, R0, 0x1, RZ ;  /* 0x0000000100007819 */ /* 0x002fc800000006ff */
[----:B------:R-:W-:-:S04]  /*00b0*/  LOP3.LUT R0, R0, 0x3e, RZ, 0xc0, !PT ;  /* 0x0000003e00007812 */ /* 0x000fc800078ec0ff */
[----:B---3--:R-:W-:Y:S01]  /*00c0*/  LEA R9, R9, R0, 0x6 ;  /* 0x0000000009097211 */ /* 0x008fe200078e30ff */
[----:B------:R-:W-:-:S03]  /*00d0*/  HFMA2.MMA R0, -RZ, RZ, 0, 0 ;  /* 0x00000000ff007435 */ /* 0x000fc600000001ff */
[C---:B------:R-:W-:Y:S02]  /*00e0*/  ISETP.GE.AND P0, PT, R9.reuse, 0x40, PT ;  /* 0x000000400900780c */ /* 0x040fe40003f06270 */
[----:B------:R-:W-:-:S05]  /*00f0*/  SHF.L.U32 R3, R9, 0x2, RZ ;  /* 0x0000000209037819 */ /* 0x000fca00000006ff */
[----:B--2---:R-:W-:-:S06]  /*0100*/  IMAD.WIDE R4, R3, 0x4, R4 ;  /* 0x0000000403047825 */ /* 0x004fcc00078e0204 */
[----:B------:R-:W2:Y:S04]  /*0110*/  @!P0 LDG.E.EL R0, desc[UR4][R4.64+0x10] ;  /* 0x0000100404008981 */ /* 0x000ea8000c2e1900 */
[----:B------:R-:W2:Y:S04]  /*0120*/  @!P0 LDG.E.EL R10, desc[UR4][R4.64+0x14] ;  /* 0x00001404040a8981 */ /* 0x000ea8000c2e1900 */
[----:B------:R-:W3:Y:S04]  /*0130*/  @!P0 LDG.E.EL R12, desc[UR4][R4.64+0x18] ;  /* 0x00001804040c8981 */ /* 0x000ee8000c2e1900 */
[----:B------:R-:W5:Y:S04]  /*0140*/  @!P0 LDG.E.EL R14, desc[UR4][R4.64+0x1c] ;  /* 0x00001c04040e8981 */ /* 0x000f68000c2e1900 */
[----:B------:R-:W4:Y:S04]  /*0150*/  @!P0 LDG.E.EL R11, desc[UR4][R4.64] ;  /* 0x00000004040b8981 */ /* 0x000f28000c2e1900 */
[----:B------:R-:W4:Y:S04]  /*0160*/  @!P0 LDG.E.EL R8, desc[UR4][R4.64+0x4] ;  /* 0x0000040404088981 */ /* 0x000f28000c2e1900 */
[----:B------:R-:W4:Y:S04]  /*0170*/  @!P0 LDG.E.EL R13, desc[UR4][R4.64+0x8] ;  /* 0x00000804040d8981 */ /* 0x000f28000c2e1900 */
[----:B------:R1:W4:Y:S01]  /*0180*/  @!P0 LDG.E.EL R15, desc[UR4][R4.64+0xc] ;  /* 0x00000c04040f8981 */ /* 0x000322000c2e1900 */
[----:B--2---:R-:W-:-:S04]  /*0190*/  FADD R3, R10, R0 ;  /* 0x000000000a037221 */ /* 0x004fc80000000000 */
[----:B---3--:R-:W-:-:S04]  /*01a0*/  FADD R3, R3, R12 ;  /* 0x0000000c03037221 */ /* 0x008fc80000000000 */
[----:B-----5:R-:W-:-:S04]  /*01b0*/  FADD R3, R3, R14 ;  /* 0x0000000e03037221 */ /* 0x020fc80000000000 */
[----:B------:R-:W-:Y:S01]  /*01c0*/  FMUL R3, R3, 0.25 ;  /* 0x3e80000003037820 */ /* 0x000fe20000400000 */
[----:B----4-:R-:W-:-:S03]  /*01d0*/  FADD R2, R8, R11 ;  /* 0x0000000b08027221 */ /* 0x010fc60000000000 */
[C---:B------:R-:W-:Y:S01]  /*01e0*/  FADD R10, -R3.reuse, R10 ;  /* 0x0000000a030a7221 */ /* 0x040fe20000000100 */
[----:B------:R-:W-:Y:S01]  /*01f0*/  FADD R2, R2, R13 ;  /* 0x0000000d02027221 */ /* 0x000fe20000000000 */
[C---:B------:R-:W-:Y:S02]  /*0200*/  FADD R0, -R3.reuse, R0 ;  /* 0x0000000003007221 */ /* 0x040fe40000000100 */
[----:B-1----:R-:W-:Y:S01]  /*0210*/  FMUL R5, R10, R10 ;  /* 0x0000000a0a057220 */ /* 0x002fe20000400000 */
[----:B------:R-:W-:Y:S01]  /*0220*/  FADD R2, R2, R15 ;  /* 0x0000000f02027221 */ /* 0x000fe20000000000 */
[----:B------:R-:W-:Y:S02]  /*0230*/  FADD R12, -R3, R12 ;  /* 0x0000000c030c7221 */ /* 0x000fe40000000100 */
[----:B------:R-:W-:Y:S01]  /*0240*/  FFMA R5, R0, R0, R5 ;  /* 0x0000000000057223 */ /* 0x000fe20000000005 */
[----:B------:R-:W-:-:S03]  /*0250*/  FMUL R2, R2, 0.25 ;  /* 0x3e80000002027820 */ /* 0x000fc60000400000 */
[----:B------:R-:W-:Y:S01]  /*0260*/  FFMA R12, R12, R12, R5 ;  /* 0x0000000c0c0c7223 */ /* 0x000fe20000000005 */
[----:B------:R-:W-:Y:S01]  /*0270*/  FADD R8, -R2, R8 ;  /* 0x0000000802087221 */ /* 0x000fe20000000100 */
[----:B------:R-:W-:-:S04]  /*0280*/  IMAD.WIDE R4, R9, 0x4, R6 ;  /* 0x0000000409047825 */ /* 0x000fc800078e0206 */
[----:B------:R-:W-:Y:S01]  /*0290*/  FADD R11, -R2, R11 ;  /* 0x0000000b020b7221 */ /* 0x000fe20000000100 */
[----:B------:R-:W1:Y:S01]  /*02a0*/  LDC.64 R6, c[0x0][0x220] ;  /* 0x00008800ff067b82 */ /* 0x000e620000000a00 */
[----:B------:R-:W-:Y:S01]  /*02b0*/  FMUL R8, R8, R8 ;  /* 0x0000000808087220 */ /* 0x000fe20000400000 */
[----:B------:R-:W-:-:S03]  /*02c0*/  FADD R13, -R2, R13 ;  /* 0x0000000d020d7221 */ /* 0x000fc60000000100 */
[----:B------:R-:W-:Y:S01]  /*02d0*/  FFMA R8, R11, R11, R8 ;  /* 0x0000000b0b087223 */ /* 0x000fe20000000008 */
[----:B------:R-:W-:-:S03]  /*02e0*/  FADD R15, -R2, R15 ;  /* 0x0000000f020f7221 */ /* 0x000fc60000000100 */
[----:B------:R-:W-:Y:S01]  /*02f0*/  FFMA R8, R13, R13, R8 ;  /* 0x0000000d0d087223 */ /* 0x000fe20000000008 */
[----:B------:R-:W-:Y:S01]  /*0300*/  HFMA2.MMA R13, -RZ, RZ, 1.625, 0 ;  /* 0x3e800000ff0d7435 */ /* 0x000fe200000001ff */
[----:B------:R-:W-:Y:S01]  /*0310*/  FADD R11, -R3, R14 ;  /* 0x0000000e030b7221 */ /* 0x000fe20000000100 */
[----:B------:R2:W-:Y:S01]  /*0320*/  @!P0 STG.E.64 desc[UR4][R4.64], R2 ;  /* 0x0000000204008986 */ /* 0x0005e2000c101b04 */
[----:B------:R-:W-:Y:S02]  /*0330*/  FFMA R8, R15, R15, R8 ;  /* 0x0000000f0f087223 */ /* 0x000fe40000000008 */
[----:B------:R-:W-:-:S05]  /*0340*/  FFMA R12, R11, R11, R12 ;  /* 0x0000000b0b0c7223 */ /* 0x000fca000000000c */
[----:B------:R-:W-:Y:S01]  /*0350*/  FFMA R8, R8, R13, 9.9999999747524270788e-07 ;  /* 0x358637bd08087423 */ /* 0x000fe2000000000d */
[----:B------:R-:W-:Y:S06]  /*0360*/  @P0 EXIT ;  /* 0x000000000000094d */ /* 0x000fec0003800000 */
[----:B------:R-:W-:Y:S01]  /*0370*/  FFMA R12, R12, R13, 9.9999999747524270788e-07 ;  /* 0x358637bd0c0c7423 */ /* 0x000fe2000000000d */
[----:B--2---:R-:W-:Y:S01]  /*0380*/  MUFU.RSQ R4, R8 ;  /* 0x0000000800047308 */ /* 0x004fe20000001400 */
[----:B-1----:R-:W-:-:S07]  /*0390*/  IMAD.WIDE R2, R9, 0x4, R6 ;  /* 0x0000000409027825 */ /* 0x002fce00078e0206 */
[----:B------:R-:W0:Y:S02]  /*03a0*/  MUFU.RSQ R5, R12 ;  /* 0x0000000c00057308 */ /* 0x000e240000001400 */
[----:B0-----:R-:W-:Y:S01]  /*03b0*/  STG.E.64 desc[UR4][R2.64], R4 ;  /* 0x0000000402007986 */ /* 0x001fe2000c101b04 */
[----:B------:R-:W-:Y:S05]  /*03c0*/  EXIT ;  /* 0x000000000000794d */ /* 0x000fea0003800000 */
.L_x_0:
[----:B------:R-:W-:-:S00]  /*03d0*/  BRA `(.L_x_0) ;  /* 0xfffffffc00fc7947 */ /* 0x000fc0000383ffff */
[----:B------:R-:W-:-:S00]  /*03e0*/  NOP ;  /* 0x0000000000007918 */ /* 0x000fc00000000000 */
        /* <DEDUP_REMOVED lines=9> */
.L_x_1:


//--------------------- .nv.global.init           --------------------------
	.section	.nv.global.init,"aw",@progbits
.nv.global.init:
	.type		_$_str,@object
	.size		_$_str,(.L_0 - _$_str)
_$_str:
        /*0000*/ 	.byte	0x5f, 0x5f, 0x43, 0x55, 0x44, 0x41, 0x5f, 0x46, 0x54, 0x5a, 0x00
.L_0:


//--------------------- .nv.constant0.triton_poi_fused_native_layer_norm_0 --------------------------
	.section	.nv.constant0.triton_poi_fused_native_layer_norm_0,"a",@progbits
	.sectionflags	@""
	.align	4
.nv.constant0.triton_poi_fused_native_layer_norm_0:
	.zero		556
